//
// Generated by NVIDIA NVVM Compiler
//
// Compiler Build ID: CL-36424714
// Cuda compilation tools, release 13.0, V13.0.88
// Based on NVVM 20.0.0
//

.version 9.0
.target sm_100
.address_size 64

	// .globl	_Z11bucket_sortPiS_S_ii

.visible .entry _Z11bucket_sortPiS_S_ii(
	.param .u64 .ptr .align 1 _Z11bucket_sortPiS_S_ii_param_0,
	.param .u64 .ptr .align 1 _Z11bucket_sortPiS_S_ii_param_1,
	.param .u64 .ptr .align 1 _Z11bucket_sortPiS_S_ii_param_2,
	.param .u32 _Z11bucket_sortPiS_S_ii_param_3,
	.param .u32 _Z11bucket_sortPiS_S_ii_param_4
)
{
	.reg .pred 	%p<23>;
	.reg .b32 	%r<212>;
	.reg .b64 	%rd<107>;

	ld.param.u64 	%rd24, [_Z11bucket_sortPiS_S_ii_param_0];
	ld.param.u64 	%rd25, [_Z11bucket_sortPiS_S_ii_param_1];
	ld.param.u64 	%rd26, [_Z11bucket_sortPiS_S_ii_param_2];
	ld.param.u32 	%r42, [_Z11bucket_sortPiS_S_ii_param_3];
	ld.param.u32 	%r43, [_Z11bucket_sortPiS_S_ii_param_4];
	cvta.to.global.u64 	%rd1, %rd25;
	cvta.to.global.u64 	%rd2, %rd26;
	cvta.to.global.u64 	%rd3, %rd24;
	mov.u32 	%r44, %ctaid.x;
	mov.u32 	%r45, %ntid.x;
	mov.u32 	%r46, %tid.x;
	mad.lo.s32 	%r1, %r44, %r45, %r46;
	setp.ge.s32 	%p1, %r1, %r43;
	@%p1 bra 	$L__BB0_31;
	mul.wide.s32 	%rd27, %r1, 4;
	add.s64 	%rd4, %rd3, %rd27;
	mov.b32 	%r47, 0;
	st.global.u32 	[%rd4], %r47;
	add.s64 	%rd5, %rd2, %rd27;
	st.global.u32 	[%rd5], %r47;
	bar.sync 	0;
	setp.ne.s32 	%p2, %r1, 0;
	@%p2 bra 	$L__BB0_28;
	setp.lt.s32 	%p3, %r42, 1;
	@%p3 bra 	$L__BB0_15;
	and.b32  	%r2, %r42, 15;
	setp.lt.u32 	%p4, %r42, 16;
	mov.b32 	%r199, 0;
	@%p4 bra 	$L__BB0_6;
	and.b32  	%r199, %r42, 2147483632;
	neg.s32 	%r203, %r199;
	add.s64 	%rd102, %rd1, 32;
$L__BB0_5:
	.pragma "nounroll";
	ld.global.u32 	%r49, [%rd102+-32];
	mul.wide.s32 	%rd28, %r49, 4;
	add.s64 	%rd29, %rd3, %rd28;
	ld.global.u32 	%r50, [%rd29];
	add.s32 	%r51, %r50, 1;
	st.global.u32 	[%rd29], %r51;
	ld.global.u32 	%r52, [%rd102+-28];
	mul.wide.s32 	%rd30, %r52, 4;
	add.s64 	%rd31, %rd3, %rd30;
	ld.global.u32 	%r53, [%rd31];
	add.s32 	%r54, %r53, 1;
	st.global.u32 	[%rd31], %r54;
	ld.global.u32 	%r55, [%rd102+-24];
	mul.wide.s32 	%rd32, %r55, 4;
	add.s64 	%rd33, %rd3, %rd32;
	ld.global.u32 	%r56, [%rd33];
	add.s32 	%r57, %r56, 1;
	st.global.u32 	[%rd33], %r57;
	ld.global.u32 	%r58, [%rd102+-20];
	mul.wide.s32 	%rd34, %r58, 4;
	add.s64 	%rd35, %rd3, %rd34;
	ld.global.u32 	%r59, [%rd35];
	add.s32 	%r60, %r59, 1;
	st.global.u32 	[%rd35], %r60;
	ld.global.u32 	%r61, [%rd102+-16];
	mul.wide.s32 	%rd36, %r61, 4;
	add.s64 	%rd37, %rd3, %rd36;
	ld.global.u32 	%r62, [%rd37];
	add.s32 	%r63, %r62, 1;
	st.global.u32 	[%rd37], %r63;
	ld.global.u32 	%r64, [%rd102+-12];
	mul.wide.s32 	%rd38, %r64, 4;
	add.s64 	%rd39, %rd3, %rd38;
	ld.global.u32 	%r65, [%rd39];
	add.s32 	%r66, %r65, 1;
	st.global.u32 	[%rd39], %r66;
	ld.global.u32 	%r67, [%rd102+-8];
	mul.wide.s32 	%rd40, %r67, 4;
	add.s64 	%rd41, %rd3, %rd40;
	ld.global.u32 	%r68, [%rd41];
	add.s32 	%r69, %r68, 1;
	st.global.u32 	[%rd41], %r69;
	ld.global.u32 	%r70, [%rd102+-4];
	mul.wide.s32 	%rd42, %r70, 4;
	add.s64 	%rd43, %rd3, %rd42;
	ld.global.u32 	%r71, [%rd43];
	add.s32 	%r72, %r71, 1;
	st.global.u32 	[%rd43], %r72;
	ld.global.u32 	%r73, [%rd102];
	mul.wide.s32 	%rd44, %r73, 4;
	add.s64 	%rd45, %rd3, %rd44;
	ld.global.u32 	%r74, [%rd45];
	add.s32 	%r75, %r74, 1;
	st.global.u32 	[%rd45], %r75;
	ld.global.u32 	%r76, [%rd102+4];
	mul.wide.s32 	%rd46, %r76, 4;
	add.s64 	%rd47, %rd3, %rd46;
	ld.global.u32 	%r77, [%rd47];
	add.s32 	%r78, %r77, 1;
	st.global.u32 	[%rd47], %r78;
	ld.global.u32 	%r79, [%rd102+8];
	mul.wide.s32 	%rd48, %r79, 4;
	add.s64 	%rd49, %rd3, %rd48;
	ld.global.u32 	%r80, [%rd49];
	add.s32 	%r81, %r80, 1;
	st.global.u32 	[%rd49], %r81;
	ld.global.u32 	%r82, [%rd102+12];
	mul.wide.s32 	%rd50, %r82, 4;
	add.s64 	%rd51, %rd3, %rd50;
	ld.global.u32 	%r83, [%rd51];
	add.s32 	%r84, %r83, 1;
	st.global.u32 	[%rd51], %r84;
	ld.global.u32 	%r85, [%rd102+16];
	mul.wide.s32 	%rd52, %r85, 4;
	add.s64 	%rd53, %rd3, %rd52;
	ld.global.u32 	%r86, [%rd53];
	add.s32 	%r87, %r86, 1;
	st.global.u32 	[%rd53], %r87;
	ld.global.u32 	%r88, [%rd102+20];
	mul.wide.s32 	%rd54, %r88, 4;
	add.s64 	%rd55, %rd3, %rd54;
	ld.global.u32 	%r89, [%rd55];
	add.s32 	%r90, %r89, 1;
	st.global.u32 	[%rd55], %r90;
	ld.global.u32 	%r91, [%rd102+24];
	mul.wide.s32 	%rd56, %r91, 4;
	add.s64 	%rd57, %rd3, %rd56;
	ld.global.u32 	%r92, [%rd57];
	add.s32 	%r93, %r92, 1;
	st.global.u32 	[%rd57], %r93;
	ld.global.u32 	%r94, [%rd102+28];
	mul.wide.s32 	%rd58, %r94, 4;
	add.s64 	%rd59, %rd3, %rd58;
	ld.global.u32 	%r95, [%rd59];
	add.s32 	%r96, %r95, 1;
	st.global.u32 	[%rd59], %r96;
	add.s32 	%r203, %r203, 16;
	add.s64 	%rd102, %rd102, 64;
	setp.eq.s32 	%p5, %r203, 0;
	@%p5 bra 	$L__BB0_6;
	bra.uni 	$L__BB0_5;
$L__BB0_6:
	setp.eq.s32 	%p6, %r2, 0;
	@%p6 bra 	$L__BB0_15;
	and.b32  	%r6, %r42, 7;
	setp.lt.u32 	%p7, %r2, 8;
	@%p7 bra 	$L__BB0_9;
	mul.wide.u32 	%rd60, %r199, 4;
	add.s64 	%rd61, %rd1, %rd60;
	ld.global.u32 	%r97, [%rd61];
	mul.wide.s32 	%rd62, %r97, 4;
	add.s64 	%rd63, %rd3, %rd62;
	ld.global.u32 	%r98, [%rd63];
	add.s32 	%r99, %r98, 1;
	st.global.u32 	[%rd63], %r99;
	ld.global.u32 	%r100, [%rd61+4];
	mul.wide.s32 	%rd64, %r100, 4;
	add.s64 	%rd65, %rd3, %rd64;
	ld.global.u32 	%r101, [%rd65];
	add.s32 	%r102, %r101, 1;
	st.global.u32 	[%rd65], %r102;
	ld.global.u32 	%r103, [%rd61+8];
	mul.wide.s32 	%rd66, %r103, 4;
	add.s64 	%rd67, %rd3, %rd66;
	ld.global.u32 	%r104, [%rd67];
	add.s32 	%r105, %r104, 1;
	st.global.u32 	[%rd67], %r105;
	ld.global.u32 	%r106, [%rd61+12];
	mul.wide.s32 	%rd68, %r106, 4;
	add.s64 	%rd69, %rd3, %rd68;
	ld.global.u32 	%r107, [%rd69];
	add.s32 	%r108, %r107, 1;
	st.global.u32 	[%rd69], %r108;
	ld.global.u32 	%r109, [%rd61+16];
	mul.wide.s32 	%rd70, %r109, 4;
	add.s64 	%rd71, %rd3, %rd70;
	ld.global.u32 	%r110, [%rd71];
	add.s32 	%r111, %r110, 1;
	st.global.u32 	[%rd71], %r111;
	ld.global.u32 	%r112, [%rd61+20];
	mul.wide.s32 	%rd72, %r112, 4;
	add.s64 	%rd73, %rd3, %rd72;
	ld.global.u32 	%r113, [%rd73];
	add.s32 	%r114, %r113, 1;
	st.global.u32 	[%rd73], %r114;
	ld.global.u32 	%r115, [%rd61+24];
	mul.wide.s32 	%rd74, %r115, 4;
	add.s64 	%rd75, %rd3, %rd74;
	ld.global.u32 	%r116, [%rd75];
	add.s32 	%r117, %r116, 1;
	st.global.u32 	[%rd75], %r117;
	ld.global.u32 	%r118, [%rd61+28];
	mul.wide.s32 	%rd76, %r118, 4;
	add.s64 	%rd77, %rd3, %rd76;
	ld.global.u32 	%r119, [%rd77];
	add.s32 	%r120, %r119, 1;
	st.global.u32 	[%rd77], %r120;
	add.s32 	%r199, %r199, 8;
$L__BB0_9:
	setp.eq.s32 	%p8, %r6, 0;
	@%p8 bra 	$L__BB0_15;
	and.b32  	%r9, %r42, 3;
	setp.lt.u32 	%p9, %r6, 4;
	@%p9 bra 	$L__BB0_12;
	mul.wide.u32 	%rd78, %r199, 4;
	add.s64 	%rd79, %rd1, %rd78;
	ld.global.u32 	%r121, [%rd79];
	mul.wide.s32 	%rd80, %r121, 4;
	add.s64 	%rd81, %rd3, %rd80;
	ld.global.u32 	%r122, [%rd81];
	add.s32 	%r123, %r122, 1;
	st.global.u32 	[%rd81], %r123;
	ld.global.u32 	%r124, [%rd79+4];
	mul.wide.s32 	%rd82, %r124, 4;
	add.s64 	%rd83, %rd3, %rd82;
	ld.global.u32 	%r125, [%rd83];
	add.s32 	%r126, %r125, 1;
	st.global.u32 	[%rd83], %r126;
	ld.global.u32 	%r127, [%rd79+8];
	mul.wide.s32 	%rd84, %r127, 4;
	add.s64 	%rd85, %rd3, %rd84;
	ld.global.u32 	%r128, [%rd85];
	add.s32 	%r129, %r128, 1;
	st.global.u32 	[%rd85], %r129;
	ld.global.u32 	%r130, [%rd79+12];
	mul.wide.s32 	%rd86, %r130, 4;
	add.s64 	%rd87, %rd3, %rd86;
	ld.global.u32 	%r131, [%rd87];
	add.s32 	%r132, %r131, 1;
	st.global.u32 	[%rd87], %r132;
	add.s32 	%r199, %r199, 4;
$L__BB0_12:
	setp.eq.s32 	%p10, %r9, 0;
	@%p10 bra 	$L__BB0_15;
	mul.wide.u32 	%rd88, %r199, 4;
	add.s64 	%rd101, %rd1, %rd88;
	neg.s32 	%r202, %r9;
$L__BB0_14:
	.pragma "nounroll";
	ld.global.u32 	%r133, [%rd101];
	mul.wide.s32 	%rd89, %r133, 4;
	add.s64 	%rd90, %rd3, %rd89;
	ld.global.u32 	%r134, [%rd90];
	add.s32 	%r135, %r134, 1;
	st.global.u32 	[%rd90], %r135;
	add.s64 	%rd101, %rd101, 4;
	add.s32 	%r202, %r202, 1;
	setp.ne.s32 	%p11, %r202, 0;
	@%p11 bra 	$L__BB0_14;
$L__BB0_15:
	add.s32 	%r15, %r43, -1;
	setp.lt.s32 	%p12, %r43, 2;
	@%p12 bra 	$L__BB0_28;
	add.s32 	%r137, %r43, -2;
	and.b32  	%r16, %r15, 15;
	setp.lt.u32 	%p13, %r137, 15;
	mov.b32 	%r206, 0;
	@%p13 bra 	$L__BB0_19;
	and.b32  	%r206, %r15, -16;
	ld.global.u32 	%r205, [%rd2];
	neg.s32 	%r204, %r206;
	add.s64 	%rd104, %rd3, 32;
	add.s64 	%rd103, %rd2, 32;
$L__BB0_18:
	.pragma "nounroll";
	ld.global.u32 	%r138, [%rd104+-32];
	add.s32 	%r139, %r138, %r205;
	st.global.u32 	[%rd103+-28], %r139;
	ld.global.u32 	%r140, [%rd104+-28];
	add.s32 	%r141, %r140, %r139;
	st.global.u32 	[%rd103+-24], %r141;
	ld.global.u32 	%r142, [%rd104+-24];
	add.s32 	%r143, %r142, %r141;
	st.global.u32 	[%rd103+-20], %r143;
	ld.global.u32 	%r144, [%rd104+-20];
	add.s32 	%r145, %r144, %r143;
	st.global.u32 	[%rd103+-16], %r145;
	ld.global.u32 	%r146, [%rd104+-16];
	add.s32 	%r147, %r146, %r145;
	st.global.u32 	[%rd103+-12], %r147;
	ld.global.u32 	%r148, [%rd104+-12];
	add.s32 	%r149, %r148, %r147;
	st.global.u32 	[%rd103+-8], %r149;
	ld.global.u32 	%r150, [%rd104+-8];
	add.s32 	%r151, %r150, %r149;
	st.global.u32 	[%rd103+-4], %r151;
	ld.global.u32 	%r152, [%rd104+-4];
	add.s32 	%r153, %r152, %r151;
	st.global.u32 	[%rd103], %r153;
	ld.global.u32 	%r154, [%rd104];
	add.s32 	%r155, %r154, %r153;
	st.global.u32 	[%rd103+4], %r155;
	ld.global.u32 	%r156, [%rd104+4];
	add.s32 	%r157, %r156, %r155;
	st.global.u32 	[%rd103+8], %r157;
	ld.global.u32 	%r158, [%rd104+8];
	add.s32 	%r159, %r158, %r157;
	st.global.u32 	[%rd103+12], %r159;
	ld.global.u32 	%r160, [%rd104+12];
	add.s32 	%r161, %r160, %r159;
	st.global.u32 	[%rd103+16], %r161;
	ld.global.u32 	%r162, [%rd104+16];
	add.s32 	%r163, %r162, %r161;
	st.global.u32 	[%rd103+20], %r163;
	ld.global.u32 	%r164, [%rd104+20];
	add.s32 	%r165, %r164, %r163;
	st.global.u32 	[%rd103+24], %r165;
	ld.global.u32 	%r166, [%rd104+24];
	add.s32 	%r167, %r166, %r165;
	st.global.u32 	[%rd103+28], %r167;
	ld.global.u32 	%r168, [%rd104+28];
	add.s32 	%r205, %r168, %r167;
	st.global.u32 	[%rd103+32], %r205;
	add.s32 	%r204, %r204, 16;
	add.s64 	%rd104, %rd104, 64;
	add.s64 	%rd103, %rd103, 64;
	setp.ne.s32 	%p14, %r204, 0;
	@%p14 bra 	$L__BB0_18;
$L__BB0_19:
	setp.eq.s32 	%p15, %r16, 0;
	@%p15 bra 	$L__BB0_28;
	and.b32  	%r27, %r15, 7;
	setp.lt.u32 	%p16, %r16, 8;
	@%p16 bra 	$L__BB0_22;
	mul.wide.u32 	%rd91, %r206, 4;
	add.s64 	%rd92, %rd2, %rd91;
	ld.global.u32 	%r169, [%rd92];
	add.s64 	%rd93, %rd3, %rd91;
	ld.global.u32 	%r170, [%rd93];
	add.s32 	%r171, %r170, %r169;
	st.global.u32 	[%rd92+4], %r171;
	ld.global.u32 	%r172, [%rd93+4];
	add.s32 	%r173, %r172, %r171;
	st.global.u32 	[%rd92+8], %r173;
	ld.global.u32 	%r174, [%rd93+8];
	add.s32 	%r175, %r174, %r173;
	st.global.u32 	[%rd92+12], %r175;
	ld.global.u32 	%r176, [%rd93+12];
	add.s32 	%r177, %r176, %r175;
	st.global.u32 	[%rd92+16], %r177;
	ld.global.u32 	%r178, [%rd93+16];
	add.s32 	%r179, %r178, %r177;
	st.global.u32 	[%rd92+20], %r179;
	ld.global.u32 	%r180, [%rd93+20];
	add.s32 	%r181, %r180, %r179;
	st.global.u32 	[%rd92+24], %r181;
	ld.global.u32 	%r182, [%rd93+24];
	add.s32 	%r183, %r182, %r181;
	st.global.u32 	[%rd92+28], %r183;
	ld.global.u32 	%r184, [%rd93+28];
	add.s32 	%r185, %r184, %r183;
	add.s32 	%r206, %r206, 8;
	st.global.u32 	[%rd92+32], %r185;
$L__BB0_22:
	setp.eq.s32 	%p17, %r27, 0;
	@%p17 bra 	$L__BB0_28;
	and.b32  	%r30, %r15, 3;
	setp.lt.u32 	%p18, %r27, 4;
	@%p18 bra 	$L__BB0_25;
	mul.wide.u32 	%rd94, %r206, 4;
	add.s64 	%rd95, %rd2, %rd94;
	ld.global.u32 	%r186, [%rd95];
	add.s64 	%rd96, %rd3, %rd94;
	ld.global.u32 	%r187, [%rd96];
	add.s32 	%r188, %r187, %r186;
	st.global.u32 	[%rd95+4], %r188;
	ld.global.u32 	%r189, [%rd96+4];
	add.s32 	%r190, %r189, %r188;
	st.global.u32 	[%rd95+8], %r190;
	ld.global.u32 	%r191, [%rd96+8];
	add.s32 	%r192, %r191, %r190;
	st.global.u32 	[%rd95+12], %r192;
	ld.global.u32 	%r193, [%rd96+12];
	add.s32 	%r194, %r193, %r192;
	add.s32 	%r206, %r206, 4;
	st.global.u32 	[%rd95+16], %r194;
$L__BB0_25:
	setp.eq.s32 	%p19, %r30, 0;
	@%p19 bra 	$L__BB0_28;
	mul.wide.u32 	%rd97, %r206, 4;
	add.s64 	%rd98, %rd2, %rd97;
	ld.global.u32 	%r210, [%rd98];
	add.s64 	%rd106, %rd98, 4;
	add.s64 	%rd105, %rd3, %rd97;
	neg.s32 	%r209, %r30;
$L__BB0_27:
	.pragma "nounroll";
	ld.global.u32 	%r195, [%rd105];
	add.s32 	%r210, %r195, %r210;
	st.global.u32 	[%rd106], %r210;
	add.s64 	%rd106, %rd106, 4;
	add.s64 	%rd105, %rd105, 4;
	add.s32 	%r209, %r209, 1;
	setp.ne.s32 	%p20, %r209, 0;
	@%p20 bra 	$L__BB0_27;
$L__BB0_28:
	bar.sync 	0;
	ld.global.u32 	%r196, [%rd4];
	setp.lt.s32 	%p21, %r196, 1;
	@%p21 bra 	$L__BB0_31;
	ld.global.u32 	%r211, [%rd5];
$L__BB0_30:
	add.s32 	%r41, %r211, 1;
	mul.wide.s32 	%rd99, %r211, 4;
	add.s64 	%rd100, %rd1, %rd99;
	st.global.u32 	[%rd100], %r1;
	ld.global.u32 	%r197, [%rd4];
	add.s32 	%r198, %r197, -1;
	st.global.u32 	[%rd4], %r198;
	setp.gt.s32 	%p22, %r197, 1;
	mov.u32 	%r211, %r41;
	@%p22 bra 	$L__BB0_30;
$L__BB0_31:
	ret;

}


// ===== COMPILED SASS (sm_100) =====

	.target	sm_100

	.elftype	@"ET_EXEC"


//--------------------- .note.nv.tkinfo           --------------------------
	.section	.note.nv.tkinfo,"",@"SHT_NOTE"
	.sectionflags	@"SHF_NOTE_NV_TKINFO"
	.tkinfo
        /*0018*/ 	.word	0x00000002
        /*0030*/ 	.string	""
        /*0030*/ 	.string	"ptxas"
        /*0030*/ 	.string	"Cuda compilation tools, release 13.0, V13.0.88"
        /*0030*/ 	.string	"Build cuda_13.0.r13.0/compiler.36424714_0"
        /*0030*/ 	.string	"-arch sm_100 -m 64 "



//--------------------- .note.nv.cuinfo           --------------------------
	.section	.note.nv.cuinfo,"",@"SHT_NOTE"
	.sectionflags	@"SHF_NOTE_NV_CUINFO"
        /*0018*/ 	.short	0x0002
        /*001a*/ 	.short	0x0064
        /*001c*/ 	.short	0x0082
	.zero		2


//--------------------- .nv.info                  --------------------------
	.section	.nv.info,"",@"SHT_CUDA_INFO"
	.align	4


	//----- nvinfo : EIATTR_REGCOUNT
	.align		4
        /*0000*/ 	.byte	0x04, 0x2f
        /*0002*/ 	.short	(.L_1 - .L_0)
	.align		4
.L_0:
        /*0004*/ 	.word	index@(_Z11bucket_sortPiS_S_ii)
        /*0008*/ 	.word	0x0000001c


	//----- nvinfo : EIATTR_FRAME_SIZE
	.align		4
.L_1:
        /*000c*/ 	.byte	0x04, 0x11
        /*000e*/ 	.short	(.L_3 - .L_2)
	.align		4
.L_2:
        /*0010*/ 	.word	index@(_Z11bucket_sortPiS_S_ii)
        /*0014*/ 	.word	0x00000000


	//----- nvinfo : EIATTR_MIN_STACK_SIZE
	.align		4
.L_3:
        /*0018*/ 	.byte	0x04, 0x12
        /*001a*/ 	.short	(.L_5 - .L_4)
	.align		4
.L_4:
        /*001c*/ 	.word	index@(_Z11bucket_sortPiS_S_ii)
        /*0020*/ 	.word	0x00000000
.L_5:


//--------------------- .nv.compat                --------------------------
	.section	.nv.compat,"",@"SHT_CUDA_COMPAT_INFO"
	.align	4
        /*0000*/ 	.byte	0x02, 0x09, 0x00, 0x00, 0x02, 0x02, 0x01, 0x00, 0x02, 0x05, 0x05, 0x00, 0x03, 0x07, 0x01, 0x01
        /*0010*/ 	.byte	0x02, 0x03, 0x00, 0x00, 0x02, 0x06, 0x01, 0x00, 0x04, 0x0b, 0x08, 0x00, 0x09, 0x00, 0x00, 0x00
        /*0020*/ 	.byte	0x00, 0x00, 0x00, 0x00


//--------------------- .nv.info._Z11bucket_sortPiS_S_ii --------------------------
	.section	.nv.info._Z11bucket_sortPiS_S_ii,"",@"SHT_CUDA_INFO"
	.sectionflags	@""
	.align	4


	//----- nvinfo : EIATTR_CUDA_API_VERSION
	.align		4
        /*0000*/ 	.byte	0x04, 0x37
        /*0002*/ 	.short	(.L_7 - .L_6)
.L_6:
        /*0004*/ 	.word	0x00000082


	//----- nvinfo : EIATTR_KPARAM_INFO
	.align		4
.L_7:
        /*0008*/ 	.byte	0x04, 0x17
        /*000a*/ 	.short	(.L_9 - .L_8)
.L_8:
        /*000c*/ 	.word	0x00000000
        /*0010*/ 	.short	0x0004
        /*0012*/ 	.short	0x001c
        /*0014*/ 	.byte	0x00, 0xf0, 0x11, 0x00


	//----- nvinfo : EIATTR_KPARAM_INFO
	.align		4
.L_9:
        /*0018*/ 	.byte	0x04, 0x17
        /*001a*/ 	.short	(.L_11 - .L_10)
.L_10:
        /*001c*/ 	.word	0x00000000
        /*0020*/ 	.short	0x0003
        /*0022*/ 	.short	0x0018
        /*0024*/ 	.byte	0x00, 0xf0, 0x11, 0x00


	//----- nvinfo : EIATTR_KPARAM_INFO
	.align		4
.L_11:
        /*0028*/ 	.byte	0x04, 0x17
        /*002a*/ 	.short	(.L_13 - .L_12)
.L_12:
        /*002c*/ 	.word	0x00000000
        /*0030*/ 	.short	0x0002
        /*0032*/ 	.short	0x0010
        /*0034*/ 	.byte	0x00, 0xf5, 0x21, 0x00


	//----- nvinfo : EIATTR_KPARAM_INFO
	.align		4
.L_13:
        /*0038*/ 	.byte	0x04, 0x17
        /*003a*/ 	.short	(.L_15 - .L_14)
.L_14:
        /*003c*/ 	.word	0x00000000
        /*0040*/ 	.short	0x0001
        /*0042*/ 	.short	0x0008
        /*0044*/ 	.byte	0x00, 0xf5, 0x21, 0x00


	//----- nvinfo : EIATTR_KPARAM_INFO
	.align		4
.L_15:
        /*0048*/ 	.byte	0x04, 0x17
        /*004a*/ 	.short	(.L_17 - .L_16)
.L_16:
        /*004c*/ 	.word	0x00000000
        /*0050*/ 	.short	0x0000
        /*0052*/ 	.short	0x0000
        /*0054*/ 	.byte	0x00, 0xf5, 0x21, 0x00


	//----- nvinfo : EIATTR_SPARSE_MMA_MASK
	.align		4
.L_17:
        /*0058*/ 	.byte	0x03, 0x50
        /*005a*/ 	.short	0x0000


	//----- nvinfo : EIATTR_MAXREG_COUNT
	.align		4
        /*005c*/ 	.byte	0x03, 0x1b
        /*005e*/ 	.short	0x00ff


	//----- nvinfo : EIATTR_NUM_BARRIERS
	.align		4
        /*0060*/ 	.byte	0x02, 0x4c
        /*0062*/ 	.byte	0x01
	.zero		1


	//----- nvinfo : EIATTR_MERCURY_ISA_VERSION
	.align		4
        /*0064*/ 	.byte	0x03, 0x5f
        /*0066*/ 	.short	0x0101


	//----- nvinfo : EIATTR_VRC_CTA_INIT_COUNT
	.align		4
        /*0068*/ 	.byte	0x02, 0x4a
	.zero		1
	.zero		1


	//----- nvinfo : EIATTR_EXIT_INSTR_OFFSETS
	.align		4
        /*006c*/ 	.byte	0x04, 0x1c
        /*006e*/ 	.short	(.L_19 - .L_18)


	//   ....[0]....
.L_18:
        /*0070*/ 	.word	0x00000070


	//   ....[1]....
        /*0074*/ 	.word	0x00001830


	//   ....[2]....
        /*0078*/ 	.word	0x000018e0


	//----- nvinfo : EIATTR_CRS_STACK_SIZE
	.align		4
.L_19:
        /*007c*/ 	.byte	0x04, 0x1e
        /*007e*/ 	.short	(.L_21 - .L_20)
.L_20:
        /*0080*/ 	.word	0x00000000


	//----- nvinfo : EIATTR_CBANK_PARAM_SIZE
	.align		4
.L_21:
        /*0084*/ 	.byte	0x03, 0x19
        /*0086*/ 	.short	0x0020


	//----- nvinfo : EIATTR_PARAM_CBANK
	.align		4
        /*0088*/ 	.byte	0x04, 0x0a
        /*008a*/ 	.short	(.L_23 - .L_22)
	.align		4
.L_22:
        /*008c*/ 	.word	index@(.nv.constant0._Z11bucket_sortPiS_S_ii)
        /*0090*/ 	.short	0x0380
        /*0092*/ 	.short	0x0020


	//----- nvinfo : EIATTR_SW_WAR
	.align		4
.L_23:
        /*0094*/ 	.byte	0x04, 0x36
        /*0096*/ 	.short	(.L_25 - .L_24)
.L_24:
        /*0098*/ 	.word	0x00000008
.L_25:


//--------------------- .nv.callgraph             --------------------------
	.section	.nv.callgraph,"",@"SHT_CUDA_CALLGRAPH"
	.align	4
	.sectionentsize	8
	.align		4
        /*0000*/ 	.word	0x00000000
	.align		4
        /*0004*/ 	.word	0xffffffff
	.align		4
        /*0008*/ 	.word	0x00000000
	.align		4
        /*000c*/ 	.word	0xfffffffe
	.align		4
        /*0010*/ 	.word	0x00000000
	.align		4
        /*0014*/ 	.word	0xfffffffd
	.align		4
        /*0018*/ 	.word	0x00000000
	.align		4
        /*001c*/ 	.word	0xfffffffc


//--------------------- .text._Z11bucket_sortPiS_S_ii --------------------------
	.section	.text._Z11bucket_sortPiS_S_ii,"ax",@progbits
	.align	128
        .global         _Z11bucket_sortPiS_S_ii
        .type           _Z11bucket_sortPiS_S_ii,@function
        .size           _Z11bucket_sortPiS_S_ii,(.L_x_15 - _Z11bucket_sortPiS_S_ii)
        .other          _Z11bucket_sortPiS_S_ii,@"STO_CUDA_ENTRY STV_DEFAULT"
_Z11bucket_sortPiS_S_ii:
.text._Z11bucket_sortPiS_S_ii:
[----:B------:R-:W-:Y:S01]  /*0000*/  LDC R1, c[0x0][0x37c] ;  /* 0x0000df00ff017b82 */ /* 0x000fe20000000800 */
[----:B------:R-:W0:Y:S07]  /*0010*/  S2R R0, SR_TID.X ;  /* 0x0000000000007919 */ /* 0x000e2e0000002100 */
[----:B------:R-:W0:Y:S01]  /*0020*/  S2UR UR4, SR_CTAID.X ;  /* 0x00000000000479c3 */ /* 0x000e220000002500 */
[----:B------:R-:W1:Y:S07]  /*0030*/  LDCU UR5, c[0x0][0x39c] ;  /* 0x00007380ff0577ac */ /* 0x000e6e0008000800 */
[----:B------:R-:W0:Y:S02]  /*0040*/  LDC R9, c[0x0][0x360] ;  /* 0x0000d800ff097b82 */ /* 0x000e240000000800 */
[----:B0-----:R-:W-:-:S05]  /*0050*/  IMAD R9, R9, UR4, R0 ;  /* 0x0000000409097c24 */ /* 0x001fca000f8e0200 */
[----:B-1----:R-:W-:-:S13]  /*0060*/  ISETP.GE.AND P0, PT, R9, UR5, PT ;  /* 0x0000000509007c0c */ /* 0x002fda000bf06270 */
[----:B------:R-:W-:Y:S05]  /*0070*/  @P0 EXIT ;  /* 0x000000000000094d */ /* 0x000fea0003800000 */
[----:B------:R-:W0:Y:S01]  /*0080*/  LDCU.64 UR4, c[0x0][0x380] ;  /* 0x00007000ff0477ac */ /* 0x000e220008000a00 */
[----:B------:R-:W1:Y:S01]  /*0090*/  LDC.64 R6, c[0x0][0x390] ;  /* 0x0000e400ff067b82 */ /* 0x000e620000000a00 */
[----:B------:R-:W-:Y:S01]  /*00a0*/  ISETP.NE.AND P0, PT, R9, RZ, PT ;  /* 0x000000ff0900720c */ /* 0x000fe20003f05270 */
[----:B------:R-:W-:Y:S01]  /*00b0*/  BSSY.RECONVERGENT B0, `(.L_x_0) ;  /* 0x0000174000007945 */ /* 0x000fe20003800200 */
[----:B------:R-:W2:Y:S01]  /*00c0*/  LDCU.64 UR14, c[0x0][0x358] ;  /* 0x00006b00ff0e77ac */ /* 0x000ea20008000a00 */
[----:B0-----:R-:W-:Y:S01]  /*00d0*/  MOV R2, UR4 ;  /* 0x0000000400027c02 */ /* 0x001fe20008000f00 */
[----:B------:R-:W-:-:S04]  /*00e0*/  IMAD.U32 R3, RZ, RZ, UR5 ;  /* 0x00000005ff037e24 */ /* 0x000fc8000f8e00ff */
[----:B------:R-:W-:-:S04]  /*00f0*/  IMAD.WIDE R4, R9, 0x4, R2 ;  /* 0x0000000409047825 */ /* 0x000fc800078e0202 */
[----:B-1----:R-:W-:Y:S01]  /*0100*/  IMAD.WIDE R6, R9, 0x4, R6 ;  /* 0x0000000409067825 */ /* 0x002fe200078e0206 */
[----:B--2---:R0:W-:Y:S04]  /*0110*/  STG.E desc[UR14][R4.64], RZ ;  /* 0x000000ff04007986 */ /* 0x0041e8000c10190e */
[----:B------:R0:W-:Y:S01]  /*0120*/  STG.E desc[UR14][R6.64], RZ ;  /* 0x000000ff06007986 */ /* 0x0001e2000c10190e */
[----:B------:R-:W-:Y:S06]  /*0130*/  BAR.SYNC.DEFER_BLOCKING 0x0 ;  /* 0x0000000000007b1d */ /* 0x000fec0000010000 */
[----:B------:R-:W-:Y:S05]  /*0140*/  @P0 BRA `(.L_x_1) ;  /* 0x0000001400a80947 */ /* 0x000fea0003800000 */
[----:B------:R-:W1:Y:S02]  /*0150*/  LDCU UR4, c[0x0][0x398] ;  /* 0x00007300ff0477ac */ /* 0x000e640008000800 */
[----:B-1----:R-:W-:-:S09]  /*0160*/  UISETP.GE.AND UP0, UPT, UR4, 0x1, UPT ;  /* 0x000000010400788c */ /* 0x002fd2000bf06270 */
[----:B------:R-:W-:Y:S05]  /*0170*/  BRA.U !UP0, `(.L_x_2) ;  /* 0x0000000d080c7547 */ /* 0x000fea000b800000 */
[----:B------:R-:W-:Y:S01]  /*0180*/  UISETP.GE.U32.AND UP1, UPT, UR4, 0x10, UPT ;  /* 0x000000100400788c */ /* 0x000fe2000bf26070 */
[----:B------:R-:W-:Y:S01]  /*0190*/  HFMA2 R0, -RZ, RZ, 0, 0 ;  /* 0x00000000ff007431 */ /* 0x000fe200000001ff */
[----:B------:R-:W-:-:S04]  /*01a0*/  ULOP3.LUT UR8, UR4, 0xf, URZ, 0xc0, !UPT ;  /* 0x0000000f04087892 */ /* 0x000fc8000f8ec0ff */
[----:B------:R-:W-:-:S03]  /*01b0*/  UISETP.NE.AND UP0, UPT, UR8, URZ, UPT ;  /* 0x000000ff0800728c */ /* 0x000fc6000bf05270 */
[----:B------:R-:W-:Y:S08]  /*01c0*/  BRA.U !UP1, `(.L_x_3) ;  /* 0x0000000509807547 */ /* 0x000ff0000b800000 */
[----:B------:R-:W1:Y:S01]  /*01d0*/  LDCU.64 UR6, c[0x0][0x388] ;  /* 0x00007100ff0677ac */ /* 0x000e620008000a00 */
[----:B------:R-:W-:Y:S01]  /*01e0*/  ULOP3.LUT UR4, UR4, 0x7ffffff0, URZ, 0xc0, !UPT ;  /* 0x7ffffff004047892 */ /* 0x000fe2000f8ec0ff */
[----:B------:R-:W2:Y:S05]  /*01f0*/  LDCU.64 UR10, c[0x0][0x380] ;  /* 0x00007000ff0a77ac */ /* 0x000eaa0008000a00 */
[----:B------:R-:W-:Y:S01]  /*0200*/  IMAD.U32 R0, RZ, RZ, UR4 ;  /* 0x00000004ff007e24 */ /* 0x000fe2000f8e00ff */
[----:B-1----:R-:W-:-:S04]  /*0210*/  UIADD3 UR5, UP1, UPT, UR6, 0x20, URZ ;  /* 0x0000002006057890 */ /* 0x002fc8000ff3e0ff */
[----:B------:R-:W-:Y:S02]  /*0220*/  UIADD3.X UR6, UPT, UPT, URZ, UR7, URZ, UP1, !UPT ;  /* 0x00000007ff067290 */ /* 0x000fe40008ffe4ff */
[----:B------:R-:W-:Y:S01]  /*0230*/  MOV R10, UR5 ;  /* 0x00000005000a7c02 */ /* 0x000fe20008000f00 */
[----:B------:R-:W-:-:S03]  /*0240*/  UIADD3 UR7, UPT, UPT, -UR4, URZ, URZ ;  /* 0x000000ff04077290 */ /* 0x000fc6000fffe1ff */
[----:B--2---:R-:W-:-:S09]  /*0250*/  IMAD.U32 R11, RZ, RZ, UR6 ;  /* 0x00000006ff0b7e24 */ /* 0x004fd2000f8e00ff */
.L_x_4:
[----:B--2---:R-:W2:Y:S01]  /*0260*/  LDG.E R13, desc[UR14][R10.64+-0x20] ;  /* 0xffffe00e0a0d7981 */ /* 0x004ea2000c1e1900 */
[----:B------:R-:W-:Y:S02]  /*0270*/  MOV R2, UR10 ;  /* 0x0000000a00027c02 */ /* 0x000fe40008000f00 */
[----:B------:R-:W-:-:S03]  /*0280*/  MOV R3, UR11 ;  /* 0x0000000b00037c02 */ /* 0x000fc60008000f00 */
[----:B--2---:R-:W-:-:S05]  /*0290*/  IMAD.WIDE R12, R13, 0x4, R2 ;  /* 0x000000040d0c7825 */ /* 0x004fca00078e0202 */
[----:B------:R-:W2:Y:S02]  /*02a0*/  LDG.E R8, desc[UR14][R12.64] ;  /* 0x0000000e0c087981 */ /* 0x000ea4000c1e1900 */
[----:B--2---:R-:W-:-:S05]  /*02b0*/  VIADD R19, R8, 0x1 ;  /* 0x0000000108137836 */ /* 0x004fca0000000000 */
[----:B------:R1:W-:Y:S04]  /*02c0*/  STG.E desc[UR14][R12.64], R19 ;  /* 0x000000130c007986 */ /* 0x0003e8000c10190e */
[----:B------:R-:W2:Y:S02]  /*02d0*/  LDG.E R15, desc[UR14][R10.64+-0x1c] ;  /* 0xffffe40e0a0f7981 */ /* 0x000ea4000c1e1900 */
[----:B--2---:R-:W-:-:S05]  /*02e0*/  IMAD.WIDE R14, R15, 0x4, R2 ;  /* 0x000000040f0e7825 */ /* 0x004fca00078e0202 */
[----:B------:R-:W2:Y:S02]  /*02f0*/  LDG.E R8, desc[UR14][R14.64] ;  /* 0x0000000e0e087981 */ /* 0x000ea4000c1e1900 */
[----:B--2---:R-:W-:-:S05]  /*0300*/  IADD3 R21, PT, PT, R8, 0x1, RZ ;  /* 0x0000000108157810 */ /* 0x004fca0007ffe0ff */
[----:B------:R2:W-:Y:S04]  /*0310*/  STG.E desc[UR14][R14.64], R21 ;  /* 0x000000150e007986 */ /* 0x0005e8000c10190e */
[----:B------:R-:W3:Y:S02]  /*0320*/  LDG.E R17, desc[UR14][R10.64+-0x18] ;  /* 0xffffe80e0a117981 */ /* 0x000ee4000c1e1900 */
[----:B---3--:R-:W-:-:S05]  /*0330*/  IMAD.WIDE R16, R17, 0x4, R2 ;  /* 0x0000000411107825 */ /* 0x008fca00078e0202 */
[----:B------:R-:W3:Y:S02]  /*0340*/  LDG.E R8, desc[UR14][R16.64] ;  /* 0x0000000e10087981 */ /* 0x000ee4000c1e1900 */
[----:B---3--:R-:W-:-:S05]  /*0350*/  IADD3 R23, PT, PT, R8, 0x1, RZ ;  /* 0x0000000108177810 */ /* 0x008fca0007ffe0ff */
[----:B------:R3:W-:Y:S04]  /*0360*/  STG.E desc[UR14][R16.64], R23 ;  /* 0x0000001710007986 */ /* 0x0007e8000c10190e */
[----:B-1----:R-:W4:Y:S02]  /*0370*/  LDG.E R13, desc[UR14][R10.64+-0x14] ;  /* 0xffffec0e0a0d7981 */ /* 0x002f24000c1e1900 */
[----:B----4-:R-:W-:-:S05]  /*0380*/  IMAD.WIDE R12, R13, 0x4, R2 ;  /* 0x000000040d0c7825 */ /* 0x010fca00078e0202 */
[----:B------:R-:W4:Y:S02]  /*0390*/  LDG.E R8, desc[UR14][R12.64] ;  /* 0x0000000e0c087981 */ /* 0x000f24000c1e1900 */
[----:B----4-:R-:W-:-:S05]  /*03a0*/  VIADD R19, R8, 0x1 ;  /* 0x0000000108137836 */ /* 0x010fca0000000000 */
[----:B------:R1:W-:Y:S04]  /*03b0*/  STG.E desc[UR14][R12.64], R19 ;  /* 0x000000130c007986 */ /* 0x0003e8000c10190e */
[----:B--2---:R-:W2:Y:S02]  /*03c0*/  LDG.E R15, desc[UR14][R10.64+-0x10] ;  /* 0xfffff00e0a0f7981 */ /* 0x004ea4000c1e1900 */
[----:B--2---:R-:W-:-:S05]  /*03d0*/  IMAD.WIDE R14, R15, 0x4, R2 ;  /* 0x000000040f0e7825 */ /* 0x004fca00078e0202 */
[----:B------:R-:W2:Y:S02]  /*03e0*/  LDG.E R8, desc[UR14][R14.64] ;  /* 0x0000000e0e087981 */ /* 0x000ea4000c1e1900 */
[----:B--2---:R-:W-:-:S05]  /*03f0*/  IADD3 R21, PT, PT, R8, 0x1, RZ ;  /* 0x0000000108157810 */ /* 0x004fca0007ffe0ff */
[----:B------:R2:W-:Y:S04]  /*0400*/  STG.E desc[UR14][R14.64], R21 ;  /* 0x000000150e007986 */ /* 0x0005e8000c10190e */
[----:B---3--:R-:W3:Y:S02]  /*0410*/  LDG.E R17, desc[UR14][R10.64+-0xc] ;  /* 0xfffff40e0a117981 */ /* 0x008ee4000c1e1900 */
        /* <DEDUP_REMOVED lines=49> */
[----:B-1----:R-:W3:Y:S02]  /*0730*/  LDG.E R13, desc[UR14][R10.64+0x1c] ;  /* 0x00001c0e0a0d7981 */ /* 0x002ee4000c1e1900 */
[----:B---3--:R-:W-:-:S05]  /*0740*/  IMAD.WIDE R12, R13, 0x4, R2 ;  /* 0x000000040d0c7825 */ /* 0x008fca00078e0202 */
[----:B------:R-:W3:Y:S01]  /*0750*/  LDG.E R8, desc[UR14][R12.64] ;  /* 0x0000000e0c087981 */ /* 0x000ee2000c1e1900 */
[----:B------:R-:W-:Y:S01]  /*0760*/  UIADD3 UR7, UPT, UPT, UR7, 0x10, URZ ;  /* 0x0000001007077890 */ /* 0x000fe2000fffe0ff */
[----:B------:R-:W-:-:S03]  /*0770*/  IADD3 R10, P0, PT, R10, 0x40, RZ ;  /* 0x000000400a0a7810 */ /* 0x000fc60007f1e0ff */
[----:B------:R-:W-:Y:S01]  /*0780*/  UISETP.NE.AND UP1, UPT, UR7, URZ, UPT ;  /* 0x000000ff0700728c */ /* 0x000fe2000bf25270 */
[----:B------:R-:W-:Y:S01]  /*0790*/  IADD3.X R11, PT, PT, RZ, R11, RZ, P0, !PT ;  /* 0x0000000bff0b7210 */ /* 0x000fe200007fe4ff */
[----:B---3--:R-:W-:-:S05]  /*07a0*/  VIADD R19, R8, 0x1 ;  /* 0x0000000108137836 */ /* 0x008fca0000000000 */
[----:B------:R2:W-:Y:S02]  /*07b0*/  STG.E desc[UR14][R12.64], R19 ;  /* 0x000000130c007986 */ /* 0x0005e4000c10190e */
[----:B------:R-:W-:Y:S05]  /*07c0*/  BRA.U UP1, `(.L_x_4) ;  /* 0xfffffff901a47547 */ /* 0x000fea000b83ffff */
.L_x_3:
[----:B------:R-:W-:Y:S05]  /*07d0*/  BRA.U !UP0, `(.L_x_2) ;  /* 0x0000000508747547 */ /* 0x000fea000b800000 */
[----:B------:R-:W1:Y:S01]  /*07e0*/  LDCU UR4, c[0x0][0x398] ;  /* 0x00007300ff0477ac */ /* 0x000e620008000800 */
[----:B------:R-:W-:Y:S02]  /*07f0*/  UISETP.GE.U32.AND UP0, UPT, UR8, 0x8, UPT ;  /* 0x000000080800788c */ /* 0x000fe4000bf06070 */
[----:B-1----:R-:W-:-:S04]  /*0800*/  ULOP3.LUT UR5, UR4, 0x7, URZ, 0xc0, !UPT ;  /* 0x0000000704057892 */ /* 0x002fc8000f8ec0ff */
[----:B------:R-:W-:-:S03]  /*0810*/  UISETP.NE.AND UP1, UPT, UR5, URZ, UPT ;  /* 0x000000ff0500728c */ /* 0x000fc6000bf25270 */
[----:B------:R-:W-:Y:S08]  /*0820*/  BRA.U !UP0, `(.L_x_5) ;  /* 0x0000000108ac7547 */ /* 0x000ff0000b800000 */
[----:B------:R-:W1:Y:S02]  /*0830*/  LDC.64 R10, c[0x0][0x388] ;  /* 0x0000e200ff0a7b82 */ /* 0x000e640000000a00 */
[----:B-1----:R-:W-:-:S05]  /*0840*/  IMAD.WIDE.U32 R10, R0, 0x4, R10 ;  /* 0x00000004000a7825 */ /* 0x002fca00078e000a */
[----:B--2---:R-:W2:Y:S02]  /*0850*/  LDG.E R13, desc[UR14][R10.64] ;  /* 0x0000000e0a0d7981 */ /* 0x004ea4000c1e1900 */
[----:B--2---:R-:W-:-:S05]  /*0860*/  IMAD.WIDE R12, R13, 0x4, R2 ;  /* 0x000000040d0c7825 */ /* 0x004fca00078e0202 */
[----:B------:R-:W2:Y:S02]  /*0870*/  LDG.E R8, desc[UR14][R12.64] ;  /* 0x0000000e0c087981 */ /* 0x000ea4000c1e1900 */
[----:B--2---:R-:W-:-:S05]  /*0880*/  IADD3 R19, PT, PT, R8, 0x1, RZ ;  /* 0x0000000108137810 */ /* 0x004fca0007ffe0ff */
[----:B------:R1:W-:Y:S04]  /*0890*/  STG.E desc[UR14][R12.64], R19 ;  /* 0x000000130c007986 */ /* 0x0003e8000c10190e */
[----:B------:R-:W2:Y:S02]  /*08a0*/  LDG.E R15, desc[UR14][R10.64+0x4] ;  /* 0x0000040e0a0f7981 */ /* 0x000ea4000c1e1900 */
[----:B--2---:R-:W-:-:S05]  /*08b0*/  IMAD.WIDE R14, R15, 0x4, R2 ;  /* 0x000000040f0e7825 */ /* 0x004fca00078e0202 */
[----:B------:R-:W2:Y:S02]  /*08c0*/  LDG.E R8, desc[UR14][R14.64] ;  /* 0x0000000e0e087981 */ /* 0x000ea4000c1e1900 */
[----:B--2---:R-:W-:-:S05]  /*08d0*/  VIADD R21, R8, 0x1 ;  /* 0x0000000108157836 */ /* 0x004fca0000000000 */
        /* <DEDUP_REMOVED lines=9> */
[----:B----4-:R-:W-:-:S05]  /*0970*/  IADD3 R19, PT, PT, R8, 0x1, RZ ;  /* 0x0000000108137810 */ /* 0x010fca0007ffe0ff */
[----:B------:R1:W-:Y:S04]  /*0980*/  STG.E desc[UR14][R12.64], R19 ;  /* 0x000000130c007986 */ /* 0x0003e8000c10190e */
[----:B--2---:R-:W2:Y:S02]  /*0990*/  LDG.E R15, desc[UR14][R10.64+0x10] ;  /* 0x0000100e0a0f7981 */ /* 0x004ea4000c1e1900 */
[----:B--2---:R-:W-:-:S05]  /*09a0*/  IMAD.WIDE R14, R15, 0x4, R2 ;  /* 0x000000040f0e7825 */ /* 0x004fca00078e0202 */
[----:B------:R-:W2:Y:S02]  /*09b0*/  LDG.E R8, desc[UR14][R14.64] ;  /* 0x0000000e0e087981 */ /* 0x000ea4000c1e1900 */
[----:B--2---:R-:W-:-:S05]  /*09c0*/  VIADD R21, R8, 0x1 ;  /* 0x0000000108157836 */ /* 0x004fca0000000000 */
        /* <DEDUP_REMOVED lines=13> */
[----:B------:R-:W2:Y:S01]  /*0aa0*/  LDG.E R8, desc[UR14][R14.64] ;  /* 0x0000000e0e087981 */ /* 0x000ea2000c1e1900 */
[----:B------:R-:W-:Y:S01]  /*0ab0*/  IADD3 R0, PT, PT, R0, 0x8, RZ ;  /* 0x0000000800007810 */ /* 0x000fe20007ffe0ff */
[----:B--2---:R-:W-:-:S05]  /*0ac0*/  VIADD R21, R8, 0x1 ;  /* 0x0000000108157836 */ /* 0x004fca0000000000 */
[----:B------:R3:W-:Y:S02]  /*0ad0*/  STG.E desc[UR14][R14.64], R21 ;  /* 0x000000150e007986 */ /* 0x0007e4000c10190e */
.L_x_5:
[----:B------:R-:W-:Y:S05]  /*0ae0*/  BRA.U !UP1, `(.L_x_2) ;  /* 0x0000000109b07547 */ /* 0x000fea000b800000 */
[----:B------:R-:W-:Y:S02]  /*0af0*/  UISETP.GE.U32.AND UP0, UPT, UR5, 0x4, UPT ;  /* 0x000000040500788c */ /* 0x000fe4000bf06070 */
[----:B------:R-:W-:-:S04]  /*0b00*/  ULOP3.LUT UR4, UR4, 0x3, URZ, 0xc0, !UPT ;  /* 0x0000000304047892 */ /* 0x000fc8000f8ec0ff */
[----:B------:R-:W-:-:S03]  /*0b10*/  UISETP.NE.AND UP1, UPT, UR4, URZ, UPT ;  /* 0x000000ff0400728c */ /* 0x000fc6000bf25270 */
[----:B------:R-:W-:Y:S08]  /*0b20*/  BRA.U !UP0, `(.L_x_6) ;  /* 0x00000001085c7547 */ /* 0x000ff0000b800000 */
[----:B------:R-:W1:Y:S02]  /*0b30*/  LDC.64 R10, c[0x0][0x388] ;  /* 0x0000e200ff0a7b82 */ /* 0x000e640000000a00 */
[----:B-1----:R-:W-:-:S05]  /*0b40*/  IMAD.WIDE.U32 R10, R0, 0x4, R10 ;  /* 0x00000004000a7825 */ /* 0x002fca00078e000a */
[----:B--23--:R-:W2:Y:S02]  /*0b50*/  LDG.E R13, desc[UR14][R10.64] ;  /* 0x0000000e0a0d7981 */ /* 0x00cea4000c1e1900 */
        /* <DEDUP_REMOVED lines=14> */
[----:B-1----:R-:W2:Y:S02]  /*0c40*/  LDG.E R13, desc[UR14][R10.64+0xc] ;  /* 0x00000c0e0a0d7981 */ /* 0x002ea4000c1e1900 */
[----:B--2---:R-:W-:-:S05]  /*0c50*/  IMAD.WIDE R12, R13, 0x4, R2 ;  /* 0x000000040d0c7825 */ /* 0x004fca00078e0202 */
[----:B------:R-:W2:Y:S01]  /*0c60*/  LDG.E R8, desc[UR14][R12.64] ;  /* 0x0000000e0c087981 */ /* 0x000ea2000c1e1900 */
[----:B------:R-:W-:Y:S01]  /*0c70*/  VIADD R0, R0, 0x4 ;  /* 0x0000000400007836 */ /* 0x000fe20000000000 */
[----:B--2---:R-:W-:-:S05]  /*0c80*/  IADD3 R19, PT, PT, R8, 0x1, RZ ;  /* 0x0000000108137810 */ /* 0x004fca0007ffe0ff */
[----:B------:R4:W-:Y:S02]  /*0c90*/  STG.E desc[UR14][R12.64], R19 ;  /* 0x000000130c007986 */ /* 0x0009e4000c10190e */
.L_x_6:
[----:B------:R-:W-:Y:S05]  /*0ca0*/  BRA.U !UP1, `(.L_x_2) ;  /* 0x0000000109407547 */ /* 0x000fea000b800000 */
[----:B------:R-:W1:Y:S01]  /*0cb0*/  LDC.64 R10, c[0x0][0x388] ;  /* 0x0000e200ff0a7b82 */ /* 0x000e620000000a00 */
[----:B------:R-:W-:Y:S01]  /*0cc0*/  UIADD3 UR4, UPT, UPT, -UR4, URZ, URZ ;  /* 0x000000ff04047290 */ /* 0x000fe2000fffe1ff */
[----:B-1----:R-:W-:-:S03]  /*0cd0*/  IMAD.WIDE.U32 R10, R0, 0x4, R10 ;  /* 0x00000004000a7825 */ /* 0x002fc600078e000a */
[----:B------:R-:W-:Y:S02]  /*0ce0*/  MOV R8, R10 ;  /* 0x0000000a00087202 */ /* 0x000fe40000000f00 */
[----:B--234-:R-:W-:-:S07]  /*0cf0*/  MOV R13, R11 ;  /* 0x0000000b000d7202 */ /* 0x01cfce0000000f00 */
.L_x_7:
[----:B------:R-:W-:-:S05]  /*0d00*/  IMAD.MOV.U32 R12, RZ, RZ, R8 ;  /* 0x000000ffff0c7224 */ /* 0x000fca00078e0008 */
[----:B-1----:R-:W2:Y:S02]  /*0d10*/  LDG.E R11, desc[UR14][R12.64] ;  /* 0x0000000e0c0b7981 */ /* 0x002ea4000c1e1900 */
[----:B--2---:R-:W-:-:S05]  /*0d20*/  IMAD.WIDE R10, R11, 0x4, R2 ;  /* 0x000000040b0a7825 */ /* 0x004fca00078e0202 */
[----:B------:R-:W2:Y:S01]  /*0d30*/  LDG.E R0, desc[UR14][R10.64] ;  /* 0x0000000e0a007981 */ /* 0x000ea2000c1e1900 */
[----:B------:R-:W-:Y:S01]  /*0d40*/  UIADD3 UR4, UPT, UPT, UR4, 0x1, URZ ;  /* 0x0000000104047890 */ /* 0x000fe2000fffe0ff */
[----:B------:R-:W-:-:S03]  /*0d50*/  IADD3 R8, P0, PT, R8, 0x4, RZ ;  /* 0x0000000408087810 */ /* 0x000fc60007f1e0ff */
[----:B------:R-:W-:Y:S01]  /*0d60*/  UISETP.NE.AND UP0, UPT, UR4, URZ, UPT ;  /* 0x000000ff0400728c */ /* 0x000fe2000bf05270 */
[----:B------:R-:W-:Y:S02]  /*0d70*/  IADD3.X R13, PT, PT, RZ, R13, RZ, P0, !PT ;  /* 0x0000000dff0d7210 */ /* 0x000fe400007fe4ff */
[----:B--2---:R-:W-:-:S05]  /*0d80*/  IADD3 R15, PT, PT, R0, 0x1, RZ ;  /* 0x00000001000f7810 */ /* 0x004fca0007ffe0ff */
[----:B------:R1:W-:Y:S01]  /*0d90*/  STG.E desc[UR14][R10.64], R15 ;  /* 0x0000000f0a007986 */ /* 0x0003e2000c10190e */
[----:B------:R-:W-:Y:S05]  /*0da0*/  BRA.U UP0, `(.L_x_7) ;  /* 0xfffffffd00d47547 */ /* 0x000fea000b83ffff */
.L_x_2:
[----:B------:R-:W5:Y:S02]  /*0db0*/  LDCU UR5, c[0x0][0x39c] ;  /* 0x00007380ff0577ac */ /* 0x000f640008000800 */
[----:B-----5:R-:W-:-:S09]  /*0dc0*/  UISETP.GE.AND UP0, UPT, UR5, 0x2, UPT ;  /* 0x000000020500788c */ /* 0x020fd2000bf06270 */
[----:B------:R-:W-:Y:S05]  /*0dd0*/  BRA.U !UP0, `(.L_x_1) ;  /* 0x0000000908847547 */ /* 0x000fea000b800000 */
[----:B------:R-:W-:Y:S01]  /*0de0*/  UIADD3 UR4, UPT, UPT, UR5, -0x1, URZ ;  /* 0xffffffff05047890 */ /* 0x000fe2000fffe0ff */
[----:B-1----:R-:W-:Y:S01]  /*0df0*/  IMAD.MOV.U32 R11, RZ, RZ, RZ ;  /* 0x000000ffff0b7224 */ /* 0x002fe200078e00ff */
[----:B------:R-:W-:Y:S02]  /*0e00*/  UIADD3 UR5, UPT, UPT, UR5, -0x2, URZ ;  /* 0xfffffffe05057890 */ /* 0x000fe4000fffe0ff */
[----:B------:R-:W-:Y:S02]  /*0e10*/  ULOP3.LUT UR12, UR4, 0xf, URZ, 0xc0, !UPT ;  /* 0x0000000f040c7892 */ /* 0x000fe4000f8ec0ff */
[----:B------:R-:W-:Y:S02]  /*0e20*/  UISETP.GE.U32.AND UP1, UPT, UR5, 0xf, UPT ;  /* 0x0000000f0500788c */ /* 0x000fe4000bf26070 */
[----:B------:R-:W-:-:S07]  /*0e30*/  UISETP.NE.AND UP0, UPT, UR12, URZ, UPT ;  /* 0x000000ff0c00728c */ /* 0x000fce000bf05270 */
[----:B------:R-:W-:Y:S05]  /*0e40*/  BRA.U !UP1, `(.L_x_8) ;  /* 0x0000000509287547 */ /* 0x000fea000b800000 */
[----:B--234-:R-:W1:Y:S01]  /*0e50*/  LDC.64 R12, c[0x0][0x390] ;  /* 0x0000e400ff0c7b82 */ /* 0x01ce620000000a00 */
[----:B------:R-:W2:Y:S01]  /*0e60*/  LDCU.64 UR8, c[0x0][0x380] ;  /* 0x00007000ff0877ac */ /* 0x000ea20008000a00 */
[----:B------:R-:W3:Y:S01]  /*0e70*/  LDCU.64 UR10, c[0x0][0x390] ;  /* 0x00007200ff0a77ac */ /* 0x000ee20008000a00 */
[----:B-1----:R1:W5:Y:S01]  /*0e80*/  LDG.E R17, desc[UR14][R12.64] ;  /* 0x0000000e0c117981 */ /* 0x002362000c1e1900 */
[----:B--2---:R-:W-:Y:S02]  /*0e90*/  UIADD3 UR7, UP1, UPT, UR8, 0x20, URZ ;  /* 0x0000002008077890 */ /* 0x004fe4000ff3e0ff */
[----:B---3--:R-:W-:Y:S02]  /*0ea0*/  UIADD3 UR5, UP2, UPT, UR10, 0x20, URZ ;  /* 0x000000200a057890 */ /* 0x008fe4000ff5e0ff */
[----:B------:R-:W-:Y:S02]  /*0eb0*/  ULOP3.LUT UR13, UR4, 0xfffffff0, URZ, 0xc0, !UPT ;  /* 0xfffffff0040d7892 */ /* 0x000fe4000f8ec0ff */
[----:B------:R-:W-:Y:S01]  /*0ec0*/  UIADD3.X UR8, UPT, UPT, URZ, UR9, URZ, UP1, !UPT ;  /* 0x00000009ff087290 */ /* 0x000fe20008ffe4ff */
[----:B------:R-:W-:Y:S01]  /*0ed0*/  MOV R0, UR7 ;  /* 0x0000000700007c02 */ /* 0x000fe20008000f00 */
[----:B------:R-:W-:Y:S01]  /*0ee0*/  UIADD3.X UR6, UPT, UPT, URZ, UR11, URZ, UP2, !UPT ;  /* 0x0000000bff067290 */ /* 0x000fe200097fe4ff */
[----:B------:R-:W-:Y:S01]  /*0ef0*/  IMAD.U32 R8, RZ, RZ, UR5 ;  /* 0x00000005ff087e24 */ /* 0x000fe2000f8e00ff */
[----:B------:R-:W-:Y:S01]  /*0f00*/  MOV R11, UR13 ;  /* 0x0000000d000b7c02 */ /* 0x000fe20008000f00 */
[----:B------:R-:W-:Y:S01]  /*0f10*/  UIADD3 UR9, UPT, UPT, -UR13, URZ, URZ ;  /* 0x000000ff0d097290 */ /* 0x000fe2000fffe1ff */
[----:B------:R-:W-:-:S02]  /*0f20*/  MOV R23, UR8 ;  /* 0x0000000800177c02 */ /* 0x000fc40008000f00 */
[----:B-1----:R-:W-:-:S09]  /*0f30*/  MOV R19, UR6 ;  /* 0x0000000600137c02 */ /* 0x002fd20008000f00 */
.L_x_9:
[----:B------:R-:W-:Y:S01]  /*0f40*/  IMAD.MOV.U32 R12, RZ, RZ, R0 ;  /* 0x000000ffff0c7224 */ /* 0x000fe200078e0000 */
[----:B------:R-:W-:-:S05]  /*0f50*/  MOV R13, R23 ;  /* 0x00000017000d7202 */ /* 0x000fca0000000f00 */
[----:B--2---:R-:W2:Y:S01]  /*0f60*/  LDG.E R0, desc[UR14][R12.64+-0x20] ;  /* 0xffffe00e0c007981 */ /* 0x004ea2000c1e1900 */
[----:B------:R-:W-:Y:S01]  /*0f70*/  IMAD.MOV.U32 R14, RZ, RZ, R8 ;  /* 0x000000ffff0e7224 */ /* 0x000fe200078e0008 */
[----:B------:R-:W-:Y:S02]  /*0f80*/  MOV R15, R19 ;  /* 0x00000013000f7202 */ /* 0x000fe40000000f00 */
[----:B--2--5:R-:W-:-:S05]  /*0f90*/  IADD3 R17, PT, PT, R0, R17, RZ ;  /* 0x0000001100117210 */ /* 0x024fca0007ffe0ff */
[----:B------:R1:W-:Y:S04]  /*0fa0*/  STG.E desc[UR14][R14.64+-0x1c], R17 ;  /* 0xffffe4110e007986 */ /* 0x0003e8000c10190e */
[----:B------:R-:W2:Y:S02]  /*0fb0*/  LDG.E R0, desc[UR14][R12.64+-0x1c] ;  /* 0xffffe40e0c007981 */ /* 0x000ea4000c1e1900 */
[----:B--2---:R-:W-:-:S05]  /*0fc0*/  IADD3 R19, PT, PT, R17, R0, RZ ;  /* 0x0000000011137210 */ /* 0x004fca0007ffe0ff */
[----:B------:R2:W-:Y:S04]  /*0fd0*/  STG.E desc[UR14][R14.64+-0x18], R19 ;  /* 0xffffe8130e007986 */ /* 0x0005e8000c10190e */
[----:B------:R-:W3:Y:S02]  /*0fe0*/  LDG.E R0, desc[UR14][R12.64+-0x18] ;  /* 0xffffe80e0c007981 */ /* 0x000ee4000c1e1900 */
[----:B---3--:R-:W-:-:S05]  /*0ff0*/  IMAD.IADD R21, R19, 0x1, R0 ;  /* 0x0000000113157824 */ /* 0x008fca00078e0200 */
[----:B------:R3:W-:Y:S04]  /*1000*/  STG.E desc[UR14][R14.64+-0x14], R21 ;  /* 0xffffec150e007986 */ /* 0x0007e8000c10190e */
[----:B------:R-:W4:Y:S02]  /*1010*/  LDG.E R0, desc[UR14][R12.64+-0x14] ;  /* 0xffffec0e0c007981 */ /* 0x000f24000c1e1900 */
[----:B----4-:R-:W-:-:S05]  /*1020*/  IADD3 R23, PT, PT, R21, R0, RZ ;  /* 0x0000000015177210 */ /* 0x010fca0007ffe0ff */
[----:B------:R4:W-:Y:S04]  /*1030*/  STG.E desc[UR14][R14.64+-0x10], R23 ;  /* 0xfffff0170e007986 */ /* 0x0009e8000c10190e */
[----:B------:R-:W1:Y:S02]  /*1040*/  LDG.E R0, desc[UR14][R12.64+-0x10] ;  /* 0xfffff00e0c007981 */ /* 0x000e64000c1e1900 */
[----:B-1----:R-:W-:-:S05]  /*1050*/  IADD3 R17, PT, PT, R23, R0, RZ ;  /* 0x0000000017117210 */ /* 0x002fca0007ffe0ff */
[----:B------:R1:W-:Y:S04]  /*1060*/  STG.E desc[UR14][R14.64+-0xc], R17 ;  /* 0xfffff4110e007986 */ /* 0x0003e8000c10190e */
[----:B------:R-:W2:Y:S02]  /*1070*/  LDG.E R0, desc[UR14][R12.64+-0xc] ;  /* 0xfffff40e0c007981 */ /* 0x000ea4000c1e1900 */
[----:B--2---:R-:W-:-:S05]  /*1080*/  IMAD.IADD R19, R17, 0x1, R0 ;  /* 0x0000000111137824 */ /* 0x004fca00078e0200 */
[----:B------:R2:W-:Y:S04]  /*1090*/  STG.E desc[UR14][R14.64+-0x8], R19 ;  /* 0xfffff8130e007986 */ /* 0x0005e8000c10190e */
[----:B------:R-:W3:Y:S02]  /*10a0*/  LDG.E R0, desc[UR14][R12.64+-0x8] ;  /* 0xfffff80e0c007981 */ /* 0x000ee4000c1e1900 */
[----:B---3--:R-:W-:-:S05]  /*10b0*/  IADD3 R21, PT, PT, R19, R0, RZ ;  /* 0x0000000013157210 */ /* 0x008fca0007ffe0ff */
[----:B------:R3:W-:Y:S04]  /*10c0*/  STG.E desc[UR14][R14.64+-0x4], R21 ;  /* 0xfffffc150e007986 */ /* 0x0007e8000c10190e */
[----:B------:R-:W4:Y:S02]  /*10d0*/  LDG.E R0, desc[UR14][R12.64+-0x4] ;  /* 0xfffffc0e0c007981 */ /* 0x000f24000c1e1900 */
[----:B----4-:R-:W-:-:S05]  /*10e0*/  IADD3 R23, PT, PT, R21, R0, RZ ;  /* 0x0000000015177210 */ /* 0x010fca0007ffe0ff */
[----:B------:R4:W-:Y:S04]  /*10f0*/  STG.E desc[UR14][R14.64], R23 ;  /* 0x000000170e007986 */ /* 0x0009e8000c10190e */
[----:B------:R-:W1:Y:S02]  /*1100*/  LDG.E R0, desc[UR14][R12.64] ;  /* 0x0000000e0c007981 */ /* 0x000e64000c1e1900 */
[----:B-1----:R-:W-:-:S05]  /*1110*/  IMAD.IADD R17, R23, 0x1, R0 ;  /* 0x0000000117117824 */ /* 0x002fca00078e0200 */
[----:B------:R-:W-:Y:S04]  /*1120*/  STG.E desc[UR14][R14.64+0x4], R17 ;  /* 0x000004110e007986 */ /* 0x000fe8000c10190e */
[----:B------:R-:W2:Y:S02]  /*1130*/  LDG.E R0, desc[UR14][R12.64+0x4] ;  /* 0x0000040e0c007981 */ /* 0x000ea4000c1e1900 */
[----:B--2---:R-:W-:-:S05]  /*1140*/  IADD3 R19, PT, PT, R17, R0, RZ ;  /* 0x0000000011137210 */ /* 0x004fca0007ffe0ff */
[----:B------:R1:W-:Y:S04]  /*1150*/  STG.E desc[UR14][R14.64+0x8], R19 ;  /* 0x000008130e007986 */ /* 0x0003e8000c10190e */
[----:B------:R-:W3:Y:S02]  /*1160*/  LDG.E R0, desc[UR14][R12.64+0x8] ;  /* 0x0000080e0c007981 */ /* 0x000ee4000c1e1900 */
[----:B---3--:R-:W-:-:S05]  /*1170*/  IADD3 R21, PT, PT, R19, R0, RZ ;  /* 0x0000000013157210 */ /* 0x008fca0007ffe0ff */
[----:B------:R2:W-:Y:S04]  /*1180*/  STG.E desc[UR14][R14.64+0xc], R21 ;  /* 0x00000c150e007986 */ /* 0x0005e8000c10190e */
[----:B------:R-:W4:Y:S02]  /*1190*/  LDG.E R0, desc[UR14][R12.64+0xc] ;  /* 0x00000c0e0c007981 */ /* 0x000f24000c1e1900 */
[----:B----4-:R-:W-:-:S05]  /*11a0*/  IMAD.IADD R23, R21, 0x1, R0 ;  /* 0x0000000115177824 */ /* 0x010fca00078e0200 */
[----:B------:R-:W-:Y:S04]  /*11b0*/  STG.E desc[UR14][R14.64+0x10], R23 ;  /* 0x000010170e007986 */ /* 0x000fe8000c10190e */
[----:B------:R-:W3:Y:S02]  /*11c0*/  LDG.E R0, desc[UR14][R12.64+0x10] ;  /* 0x0000100e0c007981 */ /* 0x000ee4000c1e1900 */
[----:B---3--:R-:W-:-:S05]  /*11d0*/  IADD3 R25, PT, PT, R23, R0, RZ ;  /* 0x0000000017197210 */ /* 0x008fca0007ffe0ff */
[----:B------:R-:W-:Y:S04]  /*11e0*/  STG.E desc[UR14][R14.64+0x14], R25 ;  /* 0x000014190e007986 */ /* 0x000fe8000c10190e */
[----:B------:R-:W1:Y:S02]  /*11f0*/  LDG.E R0, desc[UR14][R12.64+0x14] ;  /* 0x0000140e0c007981 */ /* 0x000e64000c1e1900 */
[----:B-1----:R-:W-:-:S05]  /*1200*/  IADD3 R19, PT, PT, R25, R0, RZ ;  /* 0x0000000019137210 */ /* 0x002fca0007ffe0ff */
[----:B------:R1:W-:Y:S04]  /*1210*/  STG.E desc[UR14][R14.64+0x18], R19 ;  /* 0x000018130e007986 */ /* 0x0003e8000c10190e */
[----:B------:R-:W2:Y:S02]  /*1220*/  LDG.E R0, desc[UR14][R12.64+0x18] ;  /* 0x0000180e0c007981 */ /* 0x000ea4000c1e1900 */
[----:B--2---:R-:W-:-:S05]  /*1230*/  IMAD.IADD R21, R19, 0x1, R0 ;  /* 0x0000000113157824 */ /* 0x004fca00078e0200 */
[----:B------:R2:W-:Y:S04]  /*1240*/  STG.E desc[UR14][R14.64+0x1c], R21 ;  /* 0x00001c150e007986 */ /* 0x0005e8000c10190e */
[----:B------:R-:W3:Y:S01]  /*1250*/  LDG.E R0, desc[UR14][R12.64+0x1c] ;  /* 0x00001c0e0c007981 */ /* 0x000ee2000c1e1900 */
[----:B------:R-:W-:Y:S01]  /*1260*/  UIADD3 UR9, UPT, UPT, UR9, 0x10, URZ ;  /* 0x0000001009097890 */ /* 0x000fe2000fffe0ff */
[----:B------:R-:W-:-:S03]  /*1270*/  IADD3 R8, P1, PT, R14, 0x40, RZ ;  /* 0x000000400e087810 */ /* 0x000fc60007f3e0ff */
[----:B------:R-:W-:Y:S02]  /*1280*/  UISETP.NE.AND UP1, UPT, UR9, URZ, UPT ;  /* 0x000000ff0900728c */ /* 0x000fe4000bf25270 */
[----:B-1----:R-:W-:Y:S01]  /*1290*/  IMAD.X R19, RZ, RZ, R15, P1 ;  /* 0x000000ffff137224 */ /* 0x002fe200008e060f */
[----:B---3--:R-:W-:Y:S02]  /*12a0*/  IADD3 R17, PT, PT, R21, R0, RZ ;  /* 0x0000000015117210 */ /* 0x008fe40007ffe0ff */
[----:B------:R-:W-:-:S03]  /*12b0*/  IADD3 R0, P0, PT, R12, 0x40, RZ ;  /* 0x000000400c007810 */ /* 0x000fc60007f1e0ff */
[----:B------:R2:W-:Y:S01]  /*12c0*/  STG.E desc[UR14][R14.64+0x20], R17 ;  /* 0x000020110e007986 */ /* 0x0005e2000c10190e */
[----:B------:R-:W-:Y:S01]  /*12d0*/  IADD3.X R23, PT, PT, RZ, R13, RZ, P0, !PT ;  /* 0x0000000dff177210 */ /* 0x000fe200007fe4ff */
[----:B------:R-:W-:Y:S08]  /*12e0*/  BRA.U UP1, `(.L_x_9) ;  /* 0xfffffffd01147547 */ /* 0x000ff0000b83ffff */
.L_x_8:
[----:B------:R-:W-:Y:S05]  /*12f0*/  BRA.U !UP0, `(.L_x_1) ;  /* 0x00000005083c7547 */ /* 0x000fea000b800000 */
[----:B------:R-:W-:Y:S02]  /*1300*/  UISETP.GE.U32.AND UP0, UPT, UR12, 0x8, UPT ;  /* 0x000000080c00788c */ /* 0x000fe4000bf06070 */
[----:B------:R-:W-:-:S04]  /*1310*/  ULOP3.LUT UR5, UR4, 0x7, URZ, 0xc0, !UPT ;  /* 0x0000000704057892 */ /* 0x000fc8000f8ec0ff */
[----:B------:R-:W-:-:S03]  /*1320*/  UISETP.NE.AND UP1, UPT, UR5, URZ, UPT ;  /* 0x000000ff0500728c */ /* 0x000fc6000bf25270 */
[----:B------:R-:W-:Y:S08]  /*1330*/  BRA.U !UP0, `(.L_x_10) ;  /* 0x0000000108747547 */ /* 0x000ff0000b800000 */
[----:B--234-:R-:W1:Y:S01]  /*1340*/  LDC.64 R14, c[0x0][0x390] ;  /* 0x0000e400ff0e7b82 */ /* 0x01ce620000000a00 */
[----:B------:R-:W-:-:S05]  /*1350*/  IMAD.WIDE.U32 R12, R11, 0x4, R2 ;  /* 0x000000040b0c7825 */ /* 0x000fca00078e0002 */
[----:B------:R-:W2:Y:S01]  /*1360*/  LDG.E R17, desc[UR14][R12.64] ;  /* 0x0000000e0c117981 */ /* 0x000ea2000c1e1900 */
[----:B-1----:R-:W-:-:S05]  /*1370*/  IMAD.WIDE.U32 R14, R11, 0x4, R14 ;  /* 0x000000040b0e7825 */ /* 0x002fca00078e000e */
[----:B------:R-:W2:Y:S02]  /*1380*/  LDG.E R0, desc[UR14][R14.64] ;  /* 0x0000000e0e007981 */ /* 0x000ea4000c1e1900 */
[----:B--2---:R-:W-:-:S05]  /*1390*/  IADD3 R17, PT, PT, R0, R17, RZ ;  /* 0x0000001100117210 */ /* 0x004fca0007ffe0ff */
        /* <DEDUP_REMOVED lines=19> */
[----:B------:R-:W4:Y:S01]  /*14d0*/  LDG.E R0, desc[UR14][R12.64+0x1c] ;  /* 0x00001c0e0c007981 */ /* 0x000f22000c1e1900 */
[----:B------:R-:W-:Y:S01]  /*14e0*/  VIADD R11, R11, 0x8 ;  /* 0x000000080b0b7836 */ /* 0x000fe20000000000 */
[----:B----4-:R-:W-:-:S05]  /*14f0*/  IADD3 R23, PT, PT, R21, R0, RZ ;  /* 0x0000000015177210 */ /* 0x010fca0007ffe0ff */
[----:B------:R1:W-:Y:S02]  /*1500*/  STG.E desc[UR14][R14.64+0x20], R23 ;  /* 0x000020170e007986 */ /* 0x0003e4000c10190e */
.L_x_10:
[----:B------:R-:W-:Y:S05]  /*1510*/  BRA.U !UP1, `(.L_x_1) ;  /* 0x0000000109b47547 */ /* 0x000fea000b800000 */
[----:B------:R-:W-:Y:S02]  /*1520*/  UISETP.GE.U32.AND UP0, UPT, UR5, 0x4, UPT ;  /* 0x000000040500788c */ /* 0x000fe4000bf06070 */
[----:B------:R-:W-:-:S04]  /*1530*/  ULOP3.LUT UR4, UR4, 0x3, URZ, 0xc0, !UPT ;  /* 0x0000000304047892 */ /* 0x000fc8000f8ec0ff */
[----:B------:R-:W-:-:S03]  /*1540*/  UISETP.NE.AND UP1, UPT, UR4, URZ, UPT ;  /* 0x000000ff0400728c */ /* 0x000fc6000bf25270 */
[----:B------:R-:W-:Y:S08]  /*1550*/  BRA.U !UP0, `(.L_x_11) ;  /* 0x0000000108447547 */ /* 0x000ff0000b800000 */
[----:B-1234-:R-:W1:Y:S01]  /*1560*/  LDC.64 R14, c[0x0][0x390] ;  /* 0x0000e400ff0e7b82 */ /* 0x01ee620000000a00 */
        /* <DEDUP_REMOVED lines=9> */
[----:B------:R-:W2:Y:S02]  /*1600*/  LDG.E R0, desc[UR14][R12.64+0x8] ;  /* 0x0000080e0c007981 */ /* 0x000ea4000c1e1900 */
[----:B--2---:R-:W-:-:S05]  /*1610*/  IMAD.IADD R21, R19, 0x1, R0 ;  /* 0x0000000113157824 */ /* 0x004fca00078e0200 */
[----:B------:R1:W-:Y:S04]  /*1620*/  STG.E desc[UR14][R14.64+0xc], R21 ;  /* 0x00000c150e007986 */ /* 0x0003e8000c10190e */
[----:B------:R-:W2:Y:S01]  /*1630*/  LDG.E R0, desc[UR14][R12.64+0xc] ;  /* 0x00000c0e0c007981 */ /* 0x000ea2000c1e1900 */
[----:B------:R-:W-:Y:S02]  /*1640*/  IADD3 R11, PT, PT, R11, 0x4, RZ ;  /* 0x000000040b0b7810 */ /* 0x000fe40007ffe0ff */
[----:B--2---:R-:W-:-:S05]  /*1650*/  IADD3 R23, PT, PT, R21, R0, RZ ;  /* 0x0000000015177210 */ /* 0x004fca0007ffe0ff */
[----:B------:R1:W-:Y:S02]  /*1660*/  STG.E desc[UR14][R14.64+0x10], R23 ;  /* 0x000010170e007986 */ /* 0x0003e4000c10190e */
.L_x_11:
[----:B------:R-:W-:Y:S05]  /*1670*/  BRA.U !UP1, `(.L_x_1) ;  /* 0x00000001095c7547 */ /* 0x000fea000b800000 */
[----:B--234-:R-:W2:Y:S02]  /*1680*/  LDC.64 R12, c[0x0][0x390] ;  /* 0x0000e400ff0c7b82 */ /* 0x01cea40000000a00 */
[----:B--2---:R-:W-:-:S05]  /*1690*/  IMAD.WIDE.U32 R12, R11, 0x4, R12 ;  /* 0x000000040b0c7825 */ /* 0x004fca00078e000c */
[----:B-1----:R1:W5:Y:S01]  /*16a0*/  LDG.E R15, desc[UR14][R12.64] ;  /* 0x0000000e0c0f7981 */ /* 0x002362000c1e1900 */
[----:B------:R-:W-:Y:S01]  /*16b0*/  IMAD.WIDE.U32 R2, R11, 0x4, R2 ;  /* 0x000000040b027825 */ /* 0x000fe200078e0002 */
[----:B------:R-:W-:Y:S01]  /*16c0*/  IADD3 R10, P0, PT, R12, 0x4, RZ ;  /* 0x000000040c0a7810 */ /* 0x000fe20007f1e0ff */
[----:B------:R-:W-:Y:S02]  /*16d0*/  UIADD3 UR4, UPT, UPT, -UR4, URZ, URZ ;  /* 0x000000ff04047290 */ /* 0x000fe4000fffe1ff */
[----:B------:R-:W-:Y:S01]  /*16e0*/  IMAD.MOV.U32 R8, RZ, RZ, R2 ;  /* 0x000000ffff087224 */ /* 0x000fe200078e0002 */
[----:B------:R-:W-:Y:S02]  /*16f0*/  MOV R11, R3 ;  /* 0x00000003000b7202 */ /* 0x000fe40000000f00 */
[----:B------:R-:W-:-:S07]  /*1700*/  IADD3.X R17, PT, PT, RZ, R13, RZ, P0, !PT ;  /* 0x0000000dff117210 */ /* 0x000fce00007fe4ff */
.L_x_12:
[----:B--2---:R-:W-:Y:S01]  /*1710*/  IMAD.MOV.U32 R2, RZ, RZ, R8 ;  /* 0x000000ffff027224 */ /* 0x004fe200078e0008 */
[----:B------:R-:W-:-:S05]  /*1720*/  MOV R3, R11 ;  /* 0x0000000b00037202 */ /* 0x000fca0000000f00 */
[----:B------:R2:W3:Y:S01]  /*1730*/  LDG.E R0, desc[UR14][R2.64] ;  /* 0x0000000e02007981 */ /* 0x0004e2000c1e1900 */
[----:B------:R-:W-:Y:S01]  /*1740*/  UIADD3 UR4, UPT, UPT, UR4, 0x1, URZ ;  /* 0x0000000104047890 */ /* 0x000fe2000fffe0ff */
[----:B------:R-:W-:-:S03]  /*1750*/  IADD3 R8, P1, PT, R8, 0x4, RZ ;  /* 0x0000000408087810 */ /* 0x000fc60007f3e0ff */
[----:B------:R-:W-:Y:S01]  /*1760*/  UISETP.NE.AND UP0, UPT, UR4, URZ, UPT ;  /* 0x000000ff0400728c */ /* 0x000fe2000bf05270 */
[----:B------:R-:W-:Y:S01]  /*1770*/  IADD3.X R11, PT, PT, RZ, R11, RZ, P1, !PT ;  /* 0x0000000bff0b7210 */ /* 0x000fe20000ffe4ff */
[----:B--2---:R-:W-:Y:S01]  /*1780*/  IMAD.MOV.U32 R2, RZ, RZ, R10 ;  /* 0x000000ffff027224 */ /* 0x004fe200078e000a */
[----:B------:R-:W-:Y:S02]  /*1790*/  MOV R3, R17 ;  /* 0x0000001100037202 */ /* 0x000fe40000000f00 */
[----:B------:R-:W-:-:S05]  /*17a0*/  IADD3 R10, P0, PT, R10, 0x4, RZ ;  /* 0x000000040a0a7810 */ /* 0x000fca0007f1e0ff */
[----:B------:R-:W-:Y:S01]  /*17b0*/  IMAD.X R17, RZ, RZ, R17, P0 ;  /* 0x000000ffff117224 */ /* 0x000fe200000e0611 */
[----:B---3-5:R-:W-:-:S05]  /*17c0*/  IADD3 R15, PT, PT, R0, R15, RZ ;  /* 0x0000000f000f7210 */ /* 0x028fca0007ffe0ff */
[----:B------:R2:W-:Y:S01]  /*17d0*/  STG.E desc[UR14][R2.64], R15 ;  /* 0x0000000f02007986 */ /* 0x0005e2000c10190e */
[----:B------:R-:W-:Y:S05]  /*17e0*/  BRA.U UP0, `(.L_x_12) ;  /* 0xfffffffd00c87547 */ /* 0x000fea000b83ffff */
.L_x_1:
[----:B------:R-:W-:Y:S05]  /*17f0*/  BSYNC.RECONVERGENT B0 ;  /* 0x0000000000007941 */ /* 0x000fea0003800200 */
.L_x_0:
[----:B------:R-:W-:Y:S06]  /*1800*/  BAR.SYNC.DEFER_BLOCKING 0x0 ;  /* 0x0000000000007b1d */ /* 0x000fec0000010000 */
[----:B------:R-:W5:Y:S02]  /*1810*/  LDG.E R0, desc[UR14][R4.64] ;  /* 0x0000000e04007981 */ /* 0x000f64000c1e1900 */
[----:B-----5:R-:W-:-:S13]  /*1820*/  ISETP.GE.AND P0, PT, R0, 0x1, PT ;  /* 0x000000010000780c */ /* 0x020fda0003f06270 */
[----:B------:R-:W-:Y:S05]  /*1830*/  @!P0 EXIT ;  /* 0x000000000000894d */ /* 0x000fea0003800000 */
[----:B0-----:R0:W5:Y:S01]  /*1840*/  LDG.E R7, desc[UR14][R6.64] ;  /* 0x0000000e06077981 */ /* 0x001162000c1e1900 */
[----:B-1----:R-:W1:Y:S02]  /*1850*/  LDC.64 R10, c[0x0][0x388] ;  /* 0x0000e200ff0a7b82 */ /* 0x002e640000000a00 */
.L_x_13:
[----:B-12--5:R-:W-:-:S05]  /*1860*/  IMAD.WIDE R2, R7, 0x4, R10 ;  /* 0x0000000407027825 */ /* 0x026fca00078e020a */
[----:B------:R1:W-:Y:S04]  /*1870*/  STG.E desc[UR14][R2.64], R9 ;  /* 0x0000000902007986 */ /* 0x0003e8000c10190e */
[----:B------:R-:W3:Y:S01]  /*1880*/  LDG.E R0, desc[UR14][R4.64] ;  /* 0x0000000e04007981 */ /* 0x000ee2000c1e1900 */
[----:B------:R-:W-:Y:S02]  /*1890*/  IADD3 R7, PT, PT, R7, 0x1, RZ ;  /* 0x0000000107077810 */ /* 0x000fe40007ffe0ff */
[C---:B---34-:R-:W-:Y:S02]  /*18a0*/  IADD3 R13, PT, PT, R0.reuse, -0x1, RZ ;  /* 0xffffffff000d7810 */ /* 0x058fe40007ffe0ff */
[----:B------:R-:W-:-:S03]  /*18b0*/  ISETP.GT.AND P0, PT, R0, 0x1, PT ;  /* 0x000000010000780c */ /* 0x000fc60003f04270 */
[----:B------:R1:W-:Y:S10]  /*18c0*/  STG.E desc[UR14][R4.64], R13 ;  /* 0x0000000d04007986 */ /* 0x0003f4000c10190e */
[----:B------:R-:W-:Y:S05]  /*18d0*/  @P0 BRA `(.L_x_13) ;  /* 0xfffffffc00e00947 */ /* 0x000fea000383ffff */
[----:B------:R-:W-:Y:S05]  /*18e0*/  EXIT ;  /* 0x000000000000794d */ /* 0x000fea0003800000 */
.L_x_14:
[----:B------:R-:W-:-:S00]  /*18f0*/  BRA `(.L_x_14) ;  /* 0xfffffffc00fc7947 */ /* 0x000fc0000383ffff */
[----:B------:R-:W-:-:S00]  /*1900*/  NOP ;  /* 0x0000000000007918 */ /* 0x000fc00000000000 */
[----:B------:R-:W-:-:S00]  /*1910*/  NOP ;  /* 0x0000000000007918 */ /* 0x000fc00000000000 */
[----:B------:R-:W-:-:S00]  /*1920*/  NOP ;  /* 0x0000000000007918 */ /* 0x000fc00000000000 */
[----:B------:R-:W-:-:S00]  /*1930*/  NOP ;  /* 0x0000000000007918 */ /* 0x000fc00000000000 */
[----:B------:R-:W-:-:S00]  /*1940*/  NOP ;  /* 0x0000000000007918 */ /* 0x000fc00000000000 */
[----:B------:R-:W-:-:S00]  /*1950*/  NOP ;  /* 0x0000000000007918 */ /* 0x000fc00000000000 */
[----:B------:R-:W-:-:S00]  /*1960*/  NOP ;  /* 0x0000000000007918 */ /* 0x000fc00000000000 */
[----:B------:R-:W-:-:S00]  /*1970*/  NOP ;  /* 0x0000000000007918 */ /* 0x000fc00000000000 */
.L_x_15:


//--------------------- .nv.shared.reserved.0     --------------------------
	.section	.nv.shared.reserved.0,"aw",@nobits
	.weak		__nv_reservedSMEM_offset_0_alias
	.size		__nv_reservedSMEM_offset_0_alias, 0, 64
	.other		__nv_reservedSMEM_offset_0_alias,@"STO_CUDA_RESERVED_SHARED STV_DEFAULT"
__nv_reservedSMEM_offset_0_alias:
	.zero		0
	.zero		64


//--------------------- .nv.constant0._Z11bucket_sortPiS_S_ii --------------------------
	.section	.nv.constant0._Z11bucket_sortPiS_S_ii,"a",@progbits
	.sectionflags	@""
	.align	4
.nv.constant0._Z11bucket_sortPiS_S_ii:
	.zero		928


//--------------------- SYMBOLS --------------------------

	.type		.nv.reservedSmem.offset0,@object
	.size		.nv.reservedSmem.offset0,0x4
